//
// Generated by NVIDIA NVVM Compiler
//
// Compiler Build ID: CL-36424714
// Cuda compilation tools, release 13.0, V13.0.88
// Based on NVVM 20.0.0
//

.version 9.0
.target sm_100
.address_size 64

	// .globl	_Z6kernelPKfPfmm

.visible .entry _Z6kernelPKfPfmm(
	.param .u64 .ptr .align 1 _Z6kernelPKfPfmm_param_0,
	.param .u64 .ptr .align 1 _Z6kernelPKfPfmm_param_1,
	.param .u64 _Z6kernelPKfPfmm_param_2,
	.param .u64 _Z6kernelPKfPfmm_param_3
)
{
	.reg .pred 	%p<6>;
	.reg .b32 	%r<9>;
	.reg .b32 	%f<17>;
	.reg .b64 	%rd<13>;

	ld.param.u64 	%rd3, [_Z6kernelPKfPfmm_param_0];
	ld.param.u64 	%rd4, [_Z6kernelPKfPfmm_param_1];
	ld.param.u64 	%rd5, [_Z6kernelPKfPfmm_param_2];
	ld.param.u64 	%rd6, [_Z6kernelPKfPfmm_param_3];
	mov.u32 	%r1, %ntid.x;
	mov.u32 	%r2, %ctaid.x;
	mov.u32 	%r3, %tid.x;
	mad.lo.s32 	%r4, %r1, %r2, %r3;
	mov.u32 	%r5, %ntid.y;
	mov.u32 	%r6, %ctaid.y;
	mov.u32 	%r7, %tid.y;
	mad.lo.s32 	%r8, %r5, %r6, %r7;
	cvt.u64.u32 	%rd1, %r8;
	setp.le.u64 	%p1, %rd6, %rd1;
	cvt.s64.s32 	%rd2, %r4;
	setp.le.u64 	%p2, %rd5, %rd2;
	or.pred  	%p3, %p2, %p1;
	@%p3 bra 	$L__BB0_2;
	cvta.to.global.u64 	%rd7, %rd3;
	cvta.to.global.u64 	%rd8, %rd4;
	mad.lo.s64 	%rd9, %rd5, %rd1, %rd2;
	shl.b64 	%rd10, %rd9, 2;
	add.s64 	%rd11, %rd7, %rd10;
	ld.global.f32 	%f1, [%rd11];
	abs.f32 	%f2, %f1;
	mul.f32 	%f3, %f2, 0f4038AA3B;
	ex2.approx.ftz.f32 	%f4, %f3;
	add.f32 	%f5, %f4, 0f3F800000;
	rcp.approx.ftz.f32 	%f6, %f5;
	fma.rn.f32 	%f7, %f6, 0fC0000000, 0f3F800000;
	setp.ge.f32 	%p4, %f2, 0f41102CB4;
	selp.f32 	%f8, 0f3F800000, %f7, %p4;
	copysign.f32 	%f9, %f1, %f8;
	mul.f32 	%f10, %f1, %f1;
	fma.rn.f32 	%f11, %f10, 0f3C80F082, 0fBD563CAE;
	fma.rn.f32 	%f12, %f11, %f10, 0f3E085941;
	fma.rn.f32 	%f13, %f12, %f10, 0fBEAAA9ED;
	fma.rn.f32 	%f14, %f13, %f10, 0f00000000;
	fma.rn.f32 	%f15, %f14, %f1, %f1;
	setp.ge.f32 	%p5, %f2, 0f3F19999A;
	selp.f32 	%f16, %f9, %f15, %p5;
	add.s64 	%rd12, %rd8, %rd10;
	st.global.f32 	[%rd12], %f16;
$L__BB0_2:
	ret;

}
	// .globl	_Z13kernel_fasterPKfPfmm
.visible .entry _Z13kernel_fasterPKfPfmm(
	.param .u64 .ptr .align 1 _Z13kernel_fasterPKfPfmm_param_0,
	.param .u64 .ptr .align 1 _Z13kernel_fasterPKfPfmm_param_1,
	.param .u64 _Z13kernel_fasterPKfPfmm_param_2,
	.param .u64 _Z13kernel_fasterPKfPfmm_param_3
)
{
	.reg .pred 	%p<4>;
	.reg .b32 	%r<5>;
	.reg .b32 	%f<17>;
	.reg .b64 	%rd<12>;

	ld.param.u64 	%rd2, [_Z13kernel_fasterPKfPfmm_param_0];
	ld.param.u64 	%rd3, [_Z13kernel_fasterPKfPfmm_param_1];
	ld.param.u64 	%rd4, [_Z13kernel_fasterPKfPfmm_param_2];
	ld.param.u64 	%rd5, [_Z13kernel_fasterPKfPfmm_param_3];
	mov.u32 	%r1, %ntid.x;
	mov.u32 	%r2, %ctaid.x;
	mov.u32 	%r3, %tid.x;
	mad.lo.s32 	%r4, %r1, %r2, %r3;
	cvt.u64.u32 	%rd1, %r4;
	mul.lo.s64 	%rd6, %rd5, %rd4;
	setp.le.u64 	%p1, %rd6, %rd1;
	@%p1 bra 	$L__BB1_2;
	cvta.to.global.u64 	%rd7, %rd2;
	cvta.to.global.u64 	%rd8, %rd3;
	shl.b64 	%rd9, %rd1, 2;
	add.s64 	%rd10, %rd7, %rd9;
	ld.global.f32 	%f1, [%rd10];
	abs.f32 	%f2, %f1;
	mul.f32 	%f3, %f2, 0f4038AA3B;
	ex2.approx.ftz.f32 	%f4, %f3;
	add.f32 	%f5, %f4, 0f3F800000;
	rcp.approx.ftz.f32 	%f6, %f5;
	fma.rn.f32 	%f7, %f6, 0fC0000000, 0f3F800000;
	setp.ge.f32 	%p2, %f2, 0f41102CB4;
	selp.f32 	%f8, 0f3F800000, %f7, %p2;
	copysign.f32 	%f9, %f1, %f8;
	mul.f32 	%f10, %f1, %f1;
	fma.rn.f32 	%f11, %f10, 0f3C80F082, 0fBD563CAE;
	fma.rn.f32 	%f12, %f11, %f10, 0f3E085941;
	fma.rn.f32 	%f13, %f12, %f10, 0fBEAAA9ED;
	fma.rn.f32 	%f14, %f13, %f10, 0f00000000;
	fma.rn.f32 	%f15, %f14, %f1, %f1;
	setp.ge.f32 	%p3, %f2, 0f3F19999A;
	selp.f32 	%f16, %f9, %f15, %p3;
	add.s64 	%rd11, %rd8, %rd9;
	st.global.f32 	[%rd11], %f16;
$L__BB1_2:
	ret;

}


// ===== COMPILED SASS (sm_100) =====

	.target	sm_100

	.elftype	@"ET_EXEC"


//--------------------- .note.nv.tkinfo           --------------------------
	.section	.note.nv.tkinfo,"",@"SHT_NOTE"
	.sectionflags	@"SHF_NOTE_NV_TKINFO"
	.tkinfo
        /*0018*/ 	.word	0x00000002
        /*0030*/ 	.string	""
        /*0030*/ 	.string	"ptxas"
        /*0030*/ 	.string	"Cuda compilation tools, release 13.0, V13.0.88"
        /*0030*/ 	.string	"Build cuda_13.0.r13.0/compiler.36424714_0"
        /*0030*/ 	.string	"-arch sm_100 -m 64 "



//--------------------- .note.nv.cuinfo           --------------------------
	.section	.note.nv.cuinfo,"",@"SHT_NOTE"
	.sectionflags	@"SHF_NOTE_NV_CUINFO"
        /*0018*/ 	.short	0x0002
        /*001a*/ 	.short	0x0064
        /*001c*/ 	.short	0x0082
	.zero		2


//--------------------- .nv.info                  --------------------------
	.section	.nv.info,"",@"SHT_CUDA_INFO"
	.align	4


	//----- nvinfo : EIATTR_REGCOUNT
	.align		4
        /*0000*/ 	.byte	0x04, 0x2f
        /*0002*/ 	.short	(.L_1 - .L_0)
	.align		4
.L_0:
        /*0004*/ 	.word	index@(_Z6kernelPKfPfmm)
        /*0008*/ 	.word	0x0000000d


	//----- nvinfo : EIATTR_FRAME_SIZE
	.align		4
.L_1:
        /*000c*/ 	.byte	0x04, 0x11
        /*000e*/ 	.short	(.L_3 - .L_2)
	.align		4
.L_2:
        /*0010*/ 	.word	index@(_Z6kernelPKfPfmm)
        /*0014*/ 	.word	0x00000000


	//----- nvinfo : EIATTR_REGCOUNT
	.align		4
.L_3:
        /*0018*/ 	.byte	0x04, 0x2f
        /*001a*/ 	.short	(.L_5 - .L_4)
	.align		4
.L_4:
        /*001c*/ 	.word	index@(_Z13kernel_fasterPKfPfmm)
        /*0020*/ 	.word	0x0000000d


	//----- nvinfo : EIATTR_FRAME_SIZE
	.align		4
.L_5:
        /*0024*/ 	.byte	0x04, 0x11
        /*0026*/ 	.short	(.L_7 - .L_6)
	.align		4
.L_6:
        /*0028*/ 	.word	index@(_Z13kernel_fasterPKfPfmm)
        /*002c*/ 	.word	0x00000000


	//----- nvinfo : EIATTR_MIN_STACK_SIZE
	.align		4
.L_7:
        /*0030*/ 	.byte	0x04, 0x12
        /*0032*/ 	.short	(.L_9 - .L_8)
	.align		4
.L_8:
        /*0034*/ 	.word	index@(_Z13kernel_fasterPKfPfmm)
        /*0038*/ 	.word	0x00000000


	//----- nvinfo : EIATTR_MIN_STACK_SIZE
	.align		4
.L_9:
        /*003c*/ 	.byte	0x04, 0x12
        /*003e*/ 	.short	(.L_11 - .L_10)
	.align		4
.L_10:
        /*0040*/ 	.word	index@(_Z6kernelPKfPfmm)
        /*0044*/ 	.word	0x00000000
.L_11:


//--------------------- .nv.compat                --------------------------
	.section	.nv.compat,"",@"SHT_CUDA_COMPAT_INFO"
	.align	4
        /*0000*/ 	.byte	0x02, 0x09, 0x00, 0x00, 0x02, 0x02, 0x01, 0x00, 0x02, 0x05, 0x05, 0x00, 0x03, 0x07, 0x01, 0x01
        /*0010*/ 	.byte	0x02, 0x03, 0x00, 0x00, 0x02, 0x06, 0x01, 0x00, 0x04, 0x0b, 0x08, 0x00, 0x01, 0x00, 0x00, 0x00
        /*0020*/ 	.byte	0x00, 0x00, 0x00, 0x00


//--------------------- .nv.info._Z13kernel_fasterPKfPfmm --------------------------
	.section	.nv.info._Z13kernel_fasterPKfPfmm,"",@"SHT_CUDA_INFO"
	.sectionflags	@""
	.align	4


	//----- nvinfo : EIATTR_CUDA_API_VERSION
	.align		4
        /*0000*/ 	.byte	0x04, 0x37
        /*0002*/ 	.short	(.L_13 - .L_12)
.L_12:
        /*0004*/ 	.word	0x00000082


	//----- nvinfo : EIATTR_KPARAM_INFO
	.align		4
.L_13:
        /*0008*/ 	.byte	0x04, 0x17
        /*000a*/ 	.short	(.L_15 - .L_14)
.L_14:
        /*000c*/ 	.word	0x00000000
        /*0010*/ 	.short	0x0003
        /*0012*/ 	.short	0x0018
        /*0014*/ 	.byte	0x00, 0xf0, 0x21, 0x00


	//----- nvinfo : EIATTR_KPARAM_INFO
	.align		4
.L_15:
        /*0018*/ 	.byte	0x04, 0x17
        /*001a*/ 	.short	(.L_17 - .L_16)
.L_16:
        /*001c*/ 	.word	0x00000000
        /*0020*/ 	.short	0x0002
        /*0022*/ 	.short	0x0010
        /*0024*/ 	.byte	0x00, 0xf0, 0x21, 0x00


	//----- nvinfo : EIATTR_KPARAM_INFO
	.align		4
.L_17:
        /*0028*/ 	.byte	0x04, 0x17
        /*002a*/ 	.short	(.L_19 - .L_18)
.L_18:
        /*002c*/ 	.word	0x00000000
        /*0030*/ 	.short	0x0001
        /*0032*/ 	.short	0x0008
        /*0034*/ 	.byte	0x00, 0xf5, 0x21, 0x00


	//----- nvinfo : EIATTR_KPARAM_INFO
	.align		4
.L_19:
        /*0038*/ 	.byte	0x04, 0x17
        /*003a*/ 	.short	(.L_21 - .L_20)
.L_20:
        /*003c*/ 	.word	0x00000000
        /*0040*/ 	.short	0x0000
        /*0042*/ 	.short	0x0000
        /*0044*/ 	.byte	0x00, 0xf5, 0x21, 0x00


	//----- nvinfo : EIATTR_SPARSE_MMA_MASK
	.align		4
.L_21:
        /*0048*/ 	.byte	0x03, 0x50
        /*004a*/ 	.short	0x0000


	//----- nvinfo : EIATTR_MAXREG_COUNT
	.align		4
        /*004c*/ 	.byte	0x03, 0x1b
        /*004e*/ 	.short	0x00ff


	//----- nvinfo : EIATTR_MERCURY_ISA_VERSION
	.align		4
        /*0050*/ 	.byte	0x03, 0x5f
        /*0052*/ 	.short	0x0101


	//----- nvinfo : EIATTR_VRC_CTA_INIT_COUNT
	.align		4
        /*0054*/ 	.byte	0x02, 0x4a
	.zero		1
	.zero		1


	//----- nvinfo : EIATTR_EXIT_INSTR_OFFSETS
	.align		4
        /*0058*/ 	.byte	0x04, 0x1c
        /*005a*/ 	.short	(.L_23 - .L_22)


	//   ....[0]....
.L_22:
        /*005c*/ 	.word	0x000000d0


	//   ....[1]....
        /*0060*/ 	.word	0x00000290


	//----- nvinfo : EIATTR_CBANK_PARAM_SIZE
	.align		4
.L_23:
        /*0064*/ 	.byte	0x03, 0x19
        /*0066*/ 	.short	0x0020


	//----- nvinfo : EIATTR_PARAM_CBANK
	.align		4
        /*0068*/ 	.byte	0x04, 0x0a
        /*006a*/ 	.short	(.L_25 - .L_24)
	.align		4
.L_24:
        /*006c*/ 	.word	index@(.nv.constant0._Z13kernel_fasterPKfPfmm)
        /*0070*/ 	.short	0x0380
        /*0072*/ 	.short	0x0020


	//----- nvinfo : EIATTR_SW_WAR
	.align		4
.L_25:
        /*0074*/ 	.byte	0x04, 0x36
        /*0076*/ 	.short	(.L_27 - .L_26)
.L_26:
        /*0078*/ 	.word	0x00000008
.L_27:


//--------------------- .nv.info._Z6kernelPKfPfmm --------------------------
	.section	.nv.info._Z6kernelPKfPfmm,"",@"SHT_CUDA_INFO"
	.sectionflags	@""
	.align	4


	//----- nvinfo : EIATTR_CUDA_API_VERSION
	.align		4
        /*0000*/ 	.byte	0x04, 0x37
        /*0002*/ 	.short	(.L_29 - .L_28)
.L_28:
        /*0004*/ 	.word	0x00000082


	//----- nvinfo : EIATTR_KPARAM_INFO
	.align		4
.L_29:
        /*0008*/ 	.byte	0x04, 0x17
        /*000a*/ 	.short	(.L_31 - .L_30)
.L_30:
        /*000c*/ 	.word	0x00000000
        /*0010*/ 	.short	0x0003
        /*0012*/ 	.short	0x0018
        /*0014*/ 	.byte	0x00, 0xf0, 0x21, 0x00


	//----- nvinfo : EIATTR_KPARAM_INFO
	.align		4
.L_31:
        /*0018*/ 	.byte	0x04, 0x17
        /*001a*/ 	.short	(.L_33 - .L_32)
.L_32:
        /*001c*/ 	.word	0x00000000
        /*0020*/ 	.short	0x0002
        /*0022*/ 	.short	0x0010
        /*0024*/ 	.byte	0x00, 0xf0, 0x21, 0x00


	//----- nvinfo : EIATTR_KPARAM_INFO
	.align		4
.L_33:
        /*0028*/ 	.byte	0x04, 0x17
        /*002a*/ 	.short	(.L_35 - .L_34)
.L_34:
        /*002c*/ 	.word	0x00000000
        /*0030*/ 	.short	0x0001
        /*0032*/ 	.short	0x0008
        /*0034*/ 	.byte	0x00, 0xf5, 0x21, 0x00


	//----- nvinfo : EIATTR_KPARAM_INFO
	.align		4
.L_35:
        /*0038*/ 	.byte	0x04, 0x17
        /*003a*/ 	.short	(.L_37 - .L_36)
.L_36:
        /*003c*/ 	.word	0x00000000
        /*0040*/ 	.short	0x0000
        /*0042*/ 	.short	0x0000
        /*0044*/ 	.byte	0x00, 0xf5, 0x21, 0x00


	//----- nvinfo : EIATTR_SPARSE_MMA_MASK
	.align		4
.L_37:
        /*0048*/ 	.byte	0x03, 0x50
        /*004a*/ 	.short	0x0000


	//----- nvinfo : EIATTR_MAXREG_COUNT
	.align		4
        /*004c*/ 	.byte	0x03, 0x1b
        /*004e*/ 	.short	0x00ff


	//----- nvinfo : EIATTR_MERCURY_ISA_VERSION
	.align		4
        /*0050*/ 	.byte	0x03, 0x5f
        /*0052*/ 	.short	0x0101


	//----- nvinfo : EIATTR_VRC_CTA_INIT_COUNT
	.align		4
        /*0054*/ 	.byte	0x02, 0x4a
	.zero		1
	.zero		1


	//----- nvinfo : EIATTR_EXIT_INSTR_OFFSETS
	.align		4
        /*0058*/ 	.byte	0x04, 0x1c
        /*005a*/ 	.short	(.L_39 - .L_38)


	//   ....[0]....
.L_38:
        /*005c*/ 	.word	0x000000f0


	//   ....[1]....
        /*0060*/ 	.word	0x000002d0


	//----- nvinfo : EIATTR_CBANK_PARAM_SIZE
	.align		4
.L_39:
        /*0064*/ 	.byte	0x03, 0x19
        /*0066*/ 	.short	0x0020


	//----- nvinfo : EIATTR_PARAM_CBANK
	.align		4
        /*0068*/ 	.byte	0x04, 0x0a
        /*006a*/ 	.short	(.L_41 - .L_40)
	.align		4
.L_40:
        /*006c*/ 	.word	index@(.nv.constant0._Z6kernelPKfPfmm)
        /*0070*/ 	.short	0x0380
        /*0072*/ 	.short	0x0020


	//----- nvinfo : EIATTR_SW_WAR
	.align		4
.L_41:
        /*0074*/ 	.byte	0x04, 0x36
        /*0076*/ 	.short	(.L_43 - .L_42)
.L_42:
        /*0078*/ 	.word	0x00000008
.L_43:


//--------------------- .nv.callgraph             --------------------------
	.section	.nv.callgraph,"",@"SHT_CUDA_CALLGRAPH"
	.align	4
	.sectionentsize	8
	.align		4
        /*0000*/ 	.word	0x00000000
	.align		4
        /*0004*/ 	.word	0xffffffff
	.align		4
        /*0008*/ 	.word	0x00000000
	.align		4
        /*000c*/ 	.word	0xfffffffe
	.align		4
        /*0010*/ 	.word	0x00000000
	.align		4
        /*0014*/ 	.word	0xfffffffd
	.align		4
        /*0018*/ 	.word	0x00000000
	.align		4
        /*001c*/ 	.word	0xfffffffc


//--------------------- .text._Z13kernel_fasterPKfPfmm --------------------------
	.section	.text._Z13kernel_fasterPKfPfmm,"ax",@progbits
	.align	128
        .global         _Z13kernel_fasterPKfPfmm
        .type           _Z13kernel_fasterPKfPfmm,@function
        .size           _Z13kernel_fasterPKfPfmm,(.L_x_2 - _Z13kernel_fasterPKfPfmm)
        .other          _Z13kernel_fasterPKfPfmm,@"STO_CUDA_ENTRY STV_DEFAULT"
_Z13kernel_fasterPKfPfmm:
.text._Z13kernel_fasterPKfPfmm:
[----:B------:R-:W-:Y:S01]  /*0000*/  LDC R1, c[0x0][0x37c] ;  /* 0x0000df00ff017b82 */ /* 0x000fe20000000800 */
[----:B------:R-:W0:Y:S01]  /*0010*/  S2R R0, SR_CTAID.X ;  /* 0x0000000000007919 */ /* 0x000e220000002500 */
[----:B------:R-:W1:Y:S01]  /*0020*/  LDCU.128 UR8, c[0x0][0x390] ;  /* 0x00007200ff0877ac */ /* 0x000e620008000c00 */
[----:B------:R-:W0:Y:S01]  /*0030*/  S2R R3, SR_TID.X ;  /* 0x0000000000037919 */ /* 0x000e220000002100 */
[----:B------:R-:W0:Y:S01]  /*0040*/  LDCU UR7, c[0x0][0x360] ;  /* 0x00006c00ff0777ac */ /* 0x000e220008000800 */
[----:B-1----:R-:W-:Y:S02]  /*0050*/  UIMAD UR6, UR11, UR8, URZ ;  /* 0x000000080b0672a4 */ /* 0x002fe4000f8e02ff */
[----:B------:R-:W-:Y:S02]  /*0060*/  UIMAD.WIDE.U32 UR4, UR10, UR8, URZ ;  /* 0x000000080a0472a5 */ /* 0x000fe4000f8e00ff */
[----:B------:R-:W-:-:S04]  /*0070*/  UIMAD UR6, UR10, UR9, UR6 ;  /* 0x000000090a0672a4 */ /* 0x000fc8000f8e0206 */
[----:B------:R-:W-:-:S06]  /*0080*/  UIADD3 UR5, UPT, UPT, UR5, UR6, URZ ;  /* 0x0000000605057290 */ /* 0x000fcc000fffe0ff */
[----:B------:R-:W-:Y:S02]  /*0090*/  IMAD.U32 R2, RZ, RZ, UR5 ;  /* 0x00000005ff027e24 */ /* 0x000fe4000f8e00ff */
[----:B0-----:R-:W-:-:S05]  /*00a0*/  IMAD R0, R0, UR7, R3 ;  /* 0x0000000700007c24 */ /* 0x001fca000f8e0203 */
[----:B------:R-:W-:-:S04]  /*00b0*/  ISETP.LT.U32.AND P0, PT, R0, UR4, PT ;  /* 0x0000000400007c0c */ /* 0x000fc8000bf01070 */
[----:B------:R-:W-:-:S13]  /*00c0*/  ISETP.GT.U32.AND.EX P0, PT, R2, RZ, PT, P0 ;  /* 0x000000ff0200720c */ /* 0x000fda0003f04100 */
[----:B------:R-:W-:Y:S05]  /*00d0*/  @!P0 EXIT ;  /* 0x000000000000894d */ /* 0x000fea0003800000 */
[----:B------:R-:W0:Y:S01]  /*00e0*/  LDCU.128 UR8, c[0x0][0x380] ;  /* 0x00007000ff0877ac */ /* 0x000e220008000c00 */
[----:B------:R-:W-:Y:S01]  /*00f0*/  IMAD.SHL.U32 R9, R0, 0x4, RZ ;  /* 0x0000000400097824 */ /* 0x000fe200078e00ff */
[----:B------:R-:W-:Y:S01]  /*0100*/  SHF.R.U32.HI R10, RZ, 0x1e, R0 ;  /* 0x0000001eff0a7819 */ /* 0x000fe20000011600 */
[----:B------:R-:W1:Y:S03]  /*0110*/  LDCU.64 UR4, c[0x0][0x358] ;  /* 0x00006b00ff0477ac */ /* 0x000e660008000a00 */
[----:B0-----:R-:W-:-:S04]  /*0120*/  IADD3 R2, P0, PT, R9, UR8, RZ ;  /* 0x0000000809027c10 */ /* 0x001fc8000ff1e0ff */
[----:B------:R-:W-:-:S05]  /*0130*/  IADD3.X R3, PT, PT, R10, UR9, RZ, P0, !PT ;  /* 0x000000090a037c10 */ /* 0x000fca00087fe4ff */
[----:B-1----:R-:W2:Y:S01]  /*0140*/  LDG.E R4, desc[UR4][R2.64] ;  /* 0x0000000402047981 */ /* 0x002ea2000c1e1900 */
[----:B------:R-:W-:Y:S01]  /*0150*/  HFMA2 R8, -RZ, RZ, 1.125, -9232 ;  /* 0x3c80f082ff087431 */ /* 0x000fe200000001ff */
[----:B------:R-:W-:Y:S01]  /*0160*/  MOV R6, 0x3f800000 ;  /* 0x3f80000000067802 */ /* 0x000fe20000000f00 */
[C---:B--2---:R-:W-:Y:S01]  /*0170*/  FMUL R0, |R4|.reuse, 2.8853900432586669922 ;  /* 0x4038aa3b04007820 */ /* 0x044fe20000400200 */
[C---:B------:R-:W-:Y:S01]  /*0180*/  FMUL R7, R4.reuse, R4 ;  /* 0x0000000404077220 */ /* 0x040fe20000400000 */
[C---:B------:R-:W-:Y:S02]  /*0190*/  FSETP.GE.AND P0, PT, |R4|.reuse, 0.60000002384185791016, PT ;  /* 0x3f19999a0400780b */ /* 0x040fe40003f06200 */
[----:B------:R-:W-:Y:S01]  /*01a0*/  FSETP.GE.AND P1, PT, |R4|, 9.010913848876953125, PT ;  /* 0x41102cb40400780b */ /* 0x000fe20003f26200 */
[C---:B------:R-:W-:Y:S01]  /*01b0*/  FFMA R8, R7.reuse, R8, -0.052303962409496307373 ;  /* 0xbd563cae07087423 */ /* 0x040fe20000000008 */
[----:B------:R-:W0:Y:S03]  /*01c0*/  MUFU.EX2 R0, R0 ;  /* 0x0000000000007308 */ /* 0x000e260000000800 */
[----:B------:R-:W-:Y:S01]  /*01d0*/  FFMA R8, R7, R8, 0.1331529766321182251 ;  /* 0x3e08594107087423 */ /* 0x000fe20000000008 */
[----:B0-----:R-:W-:-:S03]  /*01e0*/  FADD R5, R0, 1 ;  /* 0x3f80000000057421 */ /* 0x001fc60000000000 */
[----:B------:R-:W-:-:S04]  /*01f0*/  FFMA R0, R7, R8, -0.33332768082618713379 ;  /* 0xbeaaa9ed07007423 */ /* 0x000fc80000000008 */
[----:B------:R-:W-:Y:S01]  /*0200*/  FFMA R7, R7, R0, RZ ;  /* 0x0000000007077223 */ /* 0x000fe200000000ff */
[----:B------:R-:W0:Y:S02]  /*0210*/  MUFU.RCP R5, R5 ;  /* 0x0000000500057308 */ /* 0x000e240000001000 */
[----:B0-----:R-:W-:-:S05]  /*0220*/  FFMA R6, R5, -2, R6 ;  /* 0xc000000005067823 */ /* 0x001fca0000000006 */
[----:B------:R-:W-:Y:S02]  /*0230*/  FSEL R3, R6, 1, !P1 ;  /* 0x3f80000006037808 */ /* 0x000fe40004800000 */
[----:B------:R-:W-:Y:S02]  /*0240*/  IADD3 R2, P1, PT, R9, UR10, RZ ;  /* 0x0000000a09027c10 */ /* 0x000fe4000ff3e0ff */
[--C-:B------:R-:W-:Y:S01]  /*0250*/  LOP3.LUT R5, R3, 0x80000000, R4.reuse, 0xb8, !PT ;  /* 0x8000000003057812 */ /* 0x100fe200078eb804 */
[----:B------:R-:W-:Y:S01]  /*0260*/  @!P0 FFMA R5, R4, R7, R4 ;  /* 0x0000000704058223 */ /* 0x000fe20000000004 */
[----:B------:R-:W-:-:S05]  /*0270*/  IADD3.X R3, PT, PT, R10, UR11, RZ, P1, !PT ;  /* 0x0000000b0a037c10 */ /* 0x000fca0008ffe4ff */
[----:B------:R-:W-:Y:S01]  /*0280*/  STG.E desc[UR4][R2.64], R5 ;  /* 0x0000000502007986 */ /* 0x000fe2000c101904 */
[----:B------:R-:W-:Y:S05]  /*0290*/  EXIT ;  /* 0x000000000000794d */ /* 0x000fea0003800000 */
.L_x_0:
[----:B------:R-:W-:-:S00]  /*02a0*/  BRA `(.L_x_0) ;  /* 0xfffffffc00fc7947 */ /* 0x000fc0000383ffff */
[----:B------:R-:W-:-:S00]  /*02b0*/  NOP ;  /* 0x0000000000007918 */ /* 0x000fc00000000000 */
        /* <DEDUP_REMOVED lines=12> */
.L_x_2:


//--------------------- .text._Z6kernelPKfPfmm    --------------------------
	.section	.text._Z6kernelPKfPfmm,"ax",@progbits
	.align	128
        .global         _Z6kernelPKfPfmm
        .type           _Z6kernelPKfPfmm,@function
        .size           _Z6kernelPKfPfmm,(.L_x_3 - _Z6kernelPKfPfmm)
        .other          _Z6kernelPKfPfmm,@"STO_CUDA_ENTRY STV_DEFAULT"
_Z6kernelPKfPfmm:
.text._Z6kernelPKfPfmm:
[----:B------:R-:W-:Y:S01]  /*0000*/  LDC R1, c[0x0][0x37c] ;  /* 0x0000df00ff017b82 */ /* 0x000fe20000000800 */
[----:B------:R-:W0:Y:S01]  /*0010*/  S2R R5, SR_CTAID.Y ;  /* 0x0000000000057919 */ /* 0x000e220000002600 */
[----:B------:R-:W1:Y:S01]  /*0020*/  LDCU UR4, c[0x0][0x360] ;  /* 0x00006c00ff0477ac */ /* 0x000e620008000800 */
[----:B------:R-:W0:Y:S01]  /*0030*/  S2R R0, SR_TID.Y ;  /* 0x0000000000007919 */ /* 0x000e220000002200 */
[----:B------:R-:W0:Y:S01]  /*0040*/  LDCU UR5, c[0x0][0x364] ;  /* 0x00006c80ff0577ac */ /* 0x000e220008000800 */
[----:B------:R-:W1:Y:S01]  /*0050*/  S2R R2, SR_CTAID.X ;  /* 0x0000000000027919 */ /* 0x000e620000002500 */
[----:B------:R-:W2:Y:S01]  /*0060*/  LDCU.128 UR8, c[0x0][0x390] ;  /* 0x00007200ff0877ac */ /* 0x000ea20008000c00 */
[----:B------:R-:W1:Y:S01]  /*0070*/  S2R R3, SR_TID.X ;  /* 0x0000000000037919 */ /* 0x000e620000002100 */
[----:B0-----:R-:W-:-:S05]  /*0080*/  IMAD R5, R5, UR5, R0 ;  /* 0x0000000505057c24 */ /* 0x001fca000f8e0200 */
[----:B--2---:R-:W-:Y:S01]  /*0090*/  ISETP.GE.U32.AND P1, PT, R5, UR10, PT ;  /* 0x0000000a05007c0c */ /* 0x004fe2000bf26070 */
[----:B-1----:R-:W-:-:S03]  /*00a0*/  IMAD R2, R2, UR4, R3 ;  /* 0x0000000402027c24 */ /* 0x002fc6000f8e0203 */
[----:B------:R-:W-:Y:S02]  /*00b0*/  ISETP.GE.U32.AND.EX P1, PT, RZ, UR11, PT, P1 ;  /* 0x0000000bff007c0c */ /* 0x000fe4000bf26110 */
[----:B------:R-:W-:Y:S02]  /*00c0*/  ISETP.GE.U32.AND P0, PT, R2, UR8, PT ;  /* 0x0000000802007c0c */ /* 0x000fe4000bf06070 */
[----:B------:R-:W-:-:S04]  /*00d0*/  SHF.R.S32.HI R3, RZ, 0x1f, R2 ;  /* 0x0000001fff037819 */ /* 0x000fc80000011402 */
[----:B------:R-:W-:-:S13]  /*00e0*/  ISETP.GE.U32.OR.EX P0, PT, R3, UR9, P1, P0 ;  /* 0x0000000903007c0c */ /* 0x000fda0008f06500 */
[----:B------:R-:W-:Y:S05]  /*00f0*/  @P0 EXIT ;  /* 0x000000000000094d */ /* 0x000fea0003800000 */
[----:B------:R-:W0:Y:S01]  /*0100*/  LDCU.128 UR12, c[0x0][0x380] ;  /* 0x00007000ff0c77ac */ /* 0x000e220008000c00 */
[C---:B------:R-:W-:Y:S01]  /*0110*/  IMAD.WIDE.U32 R2, R5.reuse, UR8, R2 ;  /* 0x0000000805027c25 */ /* 0x040fe2000f8e0002 */
[----:B------:R-:W1:Y:S03]  /*0120*/  LDCU.64 UR4, c[0x0][0x358] ;  /* 0x00006b00ff0477ac */ /* 0x000e660008000a00 */
[----:B------:R-:W-:Y:S02]  /*0130*/  IMAD R5, R5, UR9, R3 ;  /* 0x0000000905057c24 */ /* 0x000fe4000f8e0203 */
[----:B------:R-:W-:-:S03]  /*0140*/  IMAD.SHL.U32 R9, R2, 0x4, RZ ;  /* 0x0000000402097824 */ /* 0x000fc600078e00ff */
[----:B------:R-:W-:Y:S02]  /*0150*/  SHF.L.U64.HI R10, R2, 0x2, R5 ;  /* 0x00000002020a7819 */ /* 0x000fe40000010205 */
[----:B0-----:R-:W-:-:S04]  /*0160*/  IADD3 R2, P0, PT, R9, UR12, RZ ;  /* 0x0000000c09027c10 */ /* 0x001fc8000ff1e0ff */
[----:B------:R-:W-:-:S05]  /*0170*/  IADD3.X R3, PT, PT, R10, UR13, RZ, P0, !PT ;  /* 0x0000000d0a037c10 */ /* 0x000fca00087fe4ff */
[----:B-1----:R-:W2:Y:S01]  /*0180*/  LDG.E R4, desc[UR4][R2.64] ;  /* 0x0000000402047981 */ /* 0x002ea2000c1e1900 */
[----:B------:R-:W-:Y:S02]  /*0190*/  HFMA2 R8, -RZ, RZ, 1.125, -9232 ;  /* 0x3c80f082ff087431 */ /* 0x000fe400000001ff */
[----:B------:R-:W-:Y:S02]  /*01a0*/  IMAD.MOV.U32 R6, RZ, RZ, 0x3f800000 ;  /* 0x3f800000ff067424 */ /* 0x000fe400078e00ff */
        /* <DEDUP_REMOVED lines=19> */
.L_x_1:
        /* <DEDUP_REMOVED lines=10> */
.L_x_3:


//--------------------- .nv.shared.reserved.0     --------------------------
	.section	.nv.shared.reserved.0,"aw",@nobits
	.weak		__nv_reservedSMEM_offset_0_alias
	.size		__nv_reservedSMEM_offset_0_alias, 0, 64
	.other		__nv_reservedSMEM_offset_0_alias,@"STO_CUDA_RESERVED_SHARED STV_DEFAULT"
__nv_reservedSMEM_offset_0_alias:
	.zero		0
	.zero		64


//--------------------- .nv.constant0._Z13kernel_fasterPKfPfmm --------------------------
	.section	.nv.constant0._Z13kernel_fasterPKfPfmm,"a",@progbits
	.sectionflags	@""
	.align	4
.nv.constant0._Z13kernel_fasterPKfPfmm:
	.zero		928


//--------------------- .nv.constant0._Z6kernelPKfPfmm --------------------------
	.section	.nv.constant0._Z6kernelPKfPfmm,"a",@progbits
	.sectionflags	@""
	.align	4
.nv.constant0._Z6kernelPKfPfmm:
	.zero		928


//--------------------- SYMBOLS --------------------------

	.type		.nv.reservedSmem.offset0,@object
	.size		.nv.reservedSmem.offset0,0x4
